//
// Generated by NVIDIA NVVM Compiler
//
// Compiler Build ID: CL-36424714
// Cuda compilation tools, release 13.0, V13.0.88
// Based on NVVM 20.0.0
//

.version 9.0
.target sm_100
.address_size 64

	// .globl	block_matrix_multiply
.extern .func  (.param .b32 func_retval0) vprintf
(
	.param .b64 vprintf_param_0,
	.param .b64 vprintf_param_1
)
;
.global .align 1 .b8 $str[45] = {67, 85, 68, 65, 32, 107, 101, 114, 110, 101, 108, 58, 32, 98, 108, 111, 99, 107, 95, 115, 105, 122, 101, 61, 37, 100, 44, 32, 109, 97, 116, 114, 105, 120, 95, 115, 105, 122, 101, 61, 37, 100, 92, 110};
.global .align 1 .b8 $str$1[55] = {67, 85, 68, 65, 32, 107, 101, 114, 110, 101, 108, 58, 32, 103, 114, 105, 100, 68, 105, 109, 61, 40, 37, 100, 44, 37, 100, 44, 37, 100, 41, 44, 32, 98, 108, 111, 99, 107, 68, 105, 109, 61, 40, 37, 100, 44, 37, 100, 44, 37, 100, 41, 92, 110};
.global .align 1 .b8 $str$2[52] = {67, 85, 68, 65, 32, 107, 101, 114, 110, 101, 108, 58, 32, 102, 105, 114, 115, 116, 32, 114, 101, 115, 117, 108, 116, 32, 61, 32, 37, 102, 32, 40, 97, 91, 48, 93, 61, 37, 102, 44, 32, 98, 91, 48, 93, 61, 37, 102, 41, 92, 110};

.visible .entry block_matrix_multiply(
	.param .u32 block_matrix_multiply_param_0,
	.param .u32 block_matrix_multiply_param_1,
	.param .u64 .ptr .align 1 block_matrix_multiply_param_2,
	.param .u64 .ptr .align 1 block_matrix_multiply_param_3,
	.param .u64 .ptr .align 1 block_matrix_multiply_param_4
)
{
	.local .align 8 .b8 	__local_depot0[24];
	.reg .b64 	%SP;
	.reg .b64 	%SPL;
	.reg .pred 	%p<13>;
	.reg .b32 	%r<93>;
	.reg .b32 	%f<69>;
	.reg .b64 	%rd<58>;
	.reg .b64 	%fd<4>;

	mov.u64 	%SPL, __local_depot0;
	cvta.local.u64 	%SP, %SPL;
	ld.param.u32 	%r47, [block_matrix_multiply_param_0];
	ld.param.u32 	%r46, [block_matrix_multiply_param_1];
	ld.param.u64 	%rd5, [block_matrix_multiply_param_2];
	ld.param.u64 	%rd6, [block_matrix_multiply_param_3];
	ld.param.u64 	%rd4, [block_matrix_multiply_param_4];
	cvta.to.global.u64 	%rd1, %rd6;
	cvta.to.global.u64 	%rd2, %rd5;
	add.u64 	%rd7, %SP, 0;
	add.u64 	%rd3, %SPL, 0;
	mov.u32 	%r48, %ctaid.x;
	mov.u32 	%r1, %ntid.x;
	mov.u32 	%r49, %tid.x;
	mad.lo.s32 	%r2, %r48, %r1, %r49;
	mov.u32 	%r50, %ctaid.y;
	mov.u32 	%r3, %ntid.y;
	mul.lo.s32 	%r4, %r50, %r3;
	mov.u32 	%r5, %tid.y;
	add.s32 	%r51, %r4, %r5;
	max.s32 	%r52, %r2, %r51;
	setp.ge.s32 	%p2, %r52, %r47;
	@%p2 bra 	$L__BB0_16;
	or.b32  	%r53, %r2, %r51;
	setp.eq.s32 	%p1, %r53, 0;
	setp.ne.s32 	%p3, %r53, 0;
	@%p3 bra 	$L__BB0_3;
	st.local.v2.u32 	[%rd3], {%r47, %r46};
	mov.u64 	%rd8, $str;
	cvta.global.u64 	%rd9, %rd8;
	{ // callseq 0, 0
	.param .b64 param0;
	st.param.b64 	[param0], %rd9;
	.param .b64 param1;
	st.param.b64 	[param1], %rd7;
	.param .b32 retval0;
	call.uni (retval0), 
	vprintf, 
	(
	param0, 
	param1
	);
	ld.param.b32 	%r54, [retval0];
	} // callseq 0
	mov.u32 	%r56, %nctaid.x;
	mov.u32 	%r57, %nctaid.y;
	mov.u32 	%r58, %nctaid.z;
	mov.u32 	%r59, %ntid.z;
	st.local.v2.u32 	[%rd3], {%r56, %r57};
	st.local.v2.u32 	[%rd3+8], {%r58, %r1};
	st.local.v2.u32 	[%rd3+16], {%r3, %r59};
	mov.u64 	%rd11, $str$1;
	cvta.global.u64 	%rd12, %rd11;
	{ // callseq 1, 0
	.param .b64 param0;
	st.param.b64 	[param0], %rd12;
	.param .b64 param1;
	st.param.b64 	[param1], %rd7;
	.param .b32 retval0;
	call.uni (retval0), 
	vprintf, 
	(
	param0, 
	param1
	);
	ld.param.b32 	%r60, [retval0];
	} // callseq 1
$L__BB0_3:
	mul.lo.s32 	%r7, %r2, %r47;
	and.b32  	%r8, %r47, 7;
	setp.lt.u32 	%p4, %r47, 8;
	mov.f32 	%f68, 0f00000000;
	mov.b32 	%r91, 0;
	@%p4 bra 	$L__BB0_6;
	and.b32  	%r91, %r47, 2147483640;
	neg.s32 	%r89, %r91;
	add.s32 	%r63, %r5, %r47;
	add.s32 	%r88, %r63, %r4;
	shl.b32 	%r12, %r47, 3;
	shl.b32 	%r64, %r47, 1;
	add.s32 	%r87, %r51, %r64;
	mad.lo.s32 	%r86, %r47, 3, %r51;
	shl.b32 	%r65, %r47, 2;
	add.s32 	%r85, %r51, %r65;
	mad.lo.s32 	%r84, %r47, 5, %r51;
	mad.lo.s32 	%r83, %r47, 6, %r51;
	mad.lo.s32 	%r82, %r47, 7, %r51;
	mov.f32 	%f68, 0f00000000;
	mov.u32 	%r80, %r7;
	mov.u32 	%r81, %r51;
$L__BB0_5:
	.pragma "nounroll";
	mul.wide.s32 	%rd13, %r80, 4;
	add.s64 	%rd14, %rd2, %rd13;
	ld.global.f32 	%f16, [%rd14];
	mul.wide.u32 	%rd15, %r81, 4;
	add.s64 	%rd16, %rd1, %rd15;
	ld.global.f32 	%f17, [%rd16];
	fma.rn.f32 	%f18, %f16, %f17, %f68;
	ld.global.f32 	%f19, [%rd14+4];
	mul.wide.u32 	%rd17, %r88, 4;
	add.s64 	%rd18, %rd1, %rd17;
	ld.global.f32 	%f20, [%rd18];
	fma.rn.f32 	%f21, %f19, %f20, %f18;
	ld.global.f32 	%f22, [%rd14+8];
	mul.wide.u32 	%rd19, %r87, 4;
	add.s64 	%rd20, %rd1, %rd19;
	ld.global.f32 	%f23, [%rd20];
	fma.rn.f32 	%f24, %f22, %f23, %f21;
	ld.global.f32 	%f25, [%rd14+12];
	mul.wide.u32 	%rd21, %r86, 4;
	add.s64 	%rd22, %rd1, %rd21;
	ld.global.f32 	%f26, [%rd22];
	fma.rn.f32 	%f27, %f25, %f26, %f24;
	ld.global.f32 	%f28, [%rd14+16];
	mul.wide.u32 	%rd23, %r85, 4;
	add.s64 	%rd24, %rd1, %rd23;
	ld.global.f32 	%f29, [%rd24];
	fma.rn.f32 	%f30, %f28, %f29, %f27;
	ld.global.f32 	%f31, [%rd14+20];
	mul.wide.u32 	%rd25, %r84, 4;
	add.s64 	%rd26, %rd1, %rd25;
	ld.global.f32 	%f32, [%rd26];
	fma.rn.f32 	%f33, %f31, %f32, %f30;
	ld.global.f32 	%f34, [%rd14+24];
	mul.wide.u32 	%rd27, %r83, 4;
	add.s64 	%rd28, %rd1, %rd27;
	ld.global.f32 	%f35, [%rd28];
	fma.rn.f32 	%f36, %f34, %f35, %f33;
	ld.global.f32 	%f37, [%rd14+28];
	mul.wide.u32 	%rd29, %r82, 4;
	add.s64 	%rd30, %rd1, %rd29;
	ld.global.f32 	%f38, [%rd30];
	fma.rn.f32 	%f68, %f37, %f38, %f36;
	add.s32 	%r89, %r89, 8;
	add.s32 	%r88, %r88, %r12;
	add.s32 	%r87, %r87, %r12;
	add.s32 	%r86, %r86, %r12;
	add.s32 	%r85, %r85, %r12;
	add.s32 	%r84, %r84, %r12;
	add.s32 	%r83, %r83, %r12;
	add.s32 	%r82, %r82, %r12;
	add.s32 	%r81, %r81, %r12;
	add.s32 	%r80, %r80, 8;
	setp.ne.s32 	%p5, %r89, 0;
	@%p5 bra 	$L__BB0_5;
$L__BB0_6:
	setp.eq.s32 	%p6, %r8, 0;
	@%p6 bra 	$L__BB0_14;
	and.b32  	%r40, %r47, 3;
	setp.lt.u32 	%p7, %r8, 4;
	@%p7 bra 	$L__BB0_9;
	add.s32 	%r66, %r91, %r7;
	mul.wide.s32 	%rd31, %r66, 4;
	add.s64 	%rd32, %rd2, %rd31;
	ld.global.f32 	%f40, [%rd32];
	mad.lo.s32 	%r67, %r91, %r47, %r51;
	mul.wide.u32 	%rd33, %r67, 4;
	add.s64 	%rd34, %rd1, %rd33;
	ld.global.f32 	%f41, [%rd34];
	fma.rn.f32 	%f42, %f40, %f41, %f68;
	ld.global.f32 	%f43, [%rd32+4];
	add.s32 	%r68, %r67, %r47;
	mul.wide.u32 	%rd35, %r68, 4;
	add.s64 	%rd36, %rd1, %rd35;
	ld.global.f32 	%f44, [%rd36];
	fma.rn.f32 	%f45, %f43, %f44, %f42;
	ld.global.f32 	%f46, [%rd32+8];
	add.s32 	%r69, %r68, %r47;
	mul.wide.u32 	%rd37, %r69, 4;
	add.s64 	%rd38, %rd1, %rd37;
	ld.global.f32 	%f47, [%rd38];
	fma.rn.f32 	%f48, %f46, %f47, %f45;
	ld.global.f32 	%f49, [%rd32+12];
	add.s32 	%r70, %r69, %r47;
	mul.wide.u32 	%rd39, %r70, 4;
	add.s64 	%rd40, %rd1, %rd39;
	ld.global.f32 	%f50, [%rd40];
	fma.rn.f32 	%f68, %f49, %f50, %f48;
	add.s32 	%r91, %r91, 4;
$L__BB0_9:
	setp.eq.s32 	%p8, %r40, 0;
	@%p8 bra 	$L__BB0_14;
	setp.eq.s32 	%p9, %r40, 1;
	@%p9 bra 	$L__BB0_12;
	add.s32 	%r71, %r91, %r7;
	mul.wide.s32 	%rd41, %r71, 4;
	add.s64 	%rd42, %rd2, %rd41;
	ld.global.f32 	%f52, [%rd42];
	mad.lo.s32 	%r72, %r91, %r47, %r51;
	mul.wide.u32 	%rd43, %r72, 4;
	add.s64 	%rd44, %rd1, %rd43;
	ld.global.f32 	%f53, [%rd44];
	fma.rn.f32 	%f54, %f52, %f53, %f68;
	ld.global.f32 	%f55, [%rd42+4];
	add.s32 	%r73, %r72, %r47;
	mul.wide.u32 	%rd45, %r73, 4;
	add.s64 	%rd46, %rd1, %rd45;
	ld.global.f32 	%f56, [%rd46];
	fma.rn.f32 	%f68, %f55, %f56, %f54;
	add.s32 	%r91, %r91, 2;
$L__BB0_12:
	and.b32  	%r74, %r47, 1;
	setp.eq.b32 	%p10, %r74, 1;
	not.pred 	%p11, %p10;
	@%p11 bra 	$L__BB0_14;
	add.s32 	%r75, %r91, %r7;
	mul.wide.s32 	%rd47, %r75, 4;
	add.s64 	%rd48, %rd2, %rd47;
	ld.global.f32 	%f57, [%rd48];
	mad.lo.s32 	%r76, %r91, %r47, %r51;
	mul.wide.u32 	%rd49, %r76, 4;
	add.s64 	%rd50, %rd1, %rd49;
	ld.global.f32 	%f58, [%rd50];
	fma.rn.f32 	%f68, %f57, %f58, %f68;
$L__BB0_14:
	add.s32 	%r77, %r7, %r51;
	cvta.to.global.u64 	%rd51, %rd4;
	mul.wide.s32 	%rd52, %r77, 4;
	add.s64 	%rd53, %rd51, %rd52;
	st.global.f32 	[%rd53], %f68;
	not.pred 	%p12, %p1;
	@%p12 bra 	$L__BB0_16;
	cvt.f64.f32 	%fd1, %f68;
	ld.global.f32 	%f59, [%rd2];
	cvt.f64.f32 	%fd2, %f59;
	ld.global.f32 	%f60, [%rd1];
	cvt.f64.f32 	%fd3, %f60;
	cvta.to.local.u64 	%rd55, %rd7;
	st.local.f64 	[%rd55], %fd1;
	st.local.f64 	[%rd55+8], %fd2;
	st.local.f64 	[%rd55+16], %fd3;
	mov.u64 	%rd56, $str$2;
	cvta.global.u64 	%rd57, %rd56;
	{ // callseq 2, 0
	.param .b64 param0;
	st.param.b64 	[param0], %rd57;
	.param .b64 param1;
	st.param.b64 	[param1], %rd7;
	.param .b32 retval0;
	call.uni (retval0), 
	vprintf, 
	(
	param0, 
	param1
	);
	ld.param.b32 	%r78, [retval0];
	} // callseq 2
$L__BB0_16:
	ret;

}


// ===== COMPILED SASS (sm_100) =====

	.target	sm_100

	.elftype	@"ET_EXEC"


//--------------------- .note.nv.tkinfo           --------------------------
	.section	.note.nv.tkinfo,"",@"SHT_NOTE"
	.sectionflags	@"SHF_NOTE_NV_TKINFO"
	.tkinfo
        /*0018*/ 	.word	0x00000002
        /*0030*/ 	.string	""
        /*0030*/ 	.string	"ptxas"
        /*0030*/ 	.string	"Cuda compilation tools, release 13.0, V13.0.88"
        /*0030*/ 	.string	"Build cuda_13.0.r13.0/compiler.36424714_0"
        /*0030*/ 	.string	"-arch sm_100 -m 64 "



//--------------------- .note.nv.cuinfo           --------------------------
	.section	.note.nv.cuinfo,"",@"SHT_NOTE"
	.sectionflags	@"SHF_NOTE_NV_CUINFO"
        /*0018*/ 	.short	0x0002
        /*001a*/ 	.short	0x0064
        /*001c*/ 	.short	0x0082
	.zero		2


//--------------------- .nv.info                  --------------------------
	.section	.nv.info,"",@"SHT_CUDA_INFO"
	.align	4


	//----- nvinfo : EIATTR_REGCOUNT
	.align		4
        /*0000*/ 	.byte	0x04, 0x2f
        /*0002*/ 	.short	(.L_4 - .L_3)
	.align		4
.L_3:
        /*0004*/ 	.word	index@(block_matrix_multiply)
        /*0008*/ 	.word	0x00000020


	//----- nvinfo : EIATTR_FRAME_SIZE
	.align		4
.L_4:
        /*000c*/ 	.byte	0x04, 0x11
        /*000e*/ 	.short	(.L_6 - .L_5)
	.align		4
.L_5:
        /*0010*/ 	.word	index@(block_matrix_multiply)
        /*0014*/ 	.word	0x00000018


	//----- nvinfo : EIATTR_MIN_STACK_SIZE
	.align		4
.L_6:
        /*0018*/ 	.byte	0x04, 0x12
        /*001a*/ 	.short	(.L_8 - .L_7)
	.align		4
.L_7:
        /*001c*/ 	.word	index@(block_matrix_multiply)
        /*0020*/ 	.word	0x00000018
.L_8:


//--------------------- .nv.compat                --------------------------
	.section	.nv.compat,"",@"SHT_CUDA_COMPAT_INFO"
	.align	4
        /*0000*/ 	.byte	0x02, 0x09, 0x00, 0x00, 0x02, 0x02, 0x01, 0x00, 0x02, 0x05, 0x05, 0x00, 0x03, 0x07, 0x01, 0x01
        /*0010*/ 	.byte	0x02, 0x03, 0x00, 0x00, 0x02, 0x06, 0x01, 0x00, 0x04, 0x0b, 0x08, 0x00, 0x09, 0x00, 0x00, 0x00
        /*0020*/ 	.byte	0x00, 0x00, 0x00, 0x00


//--------------------- .nv.info.block_matrix_multiply --------------------------
	.section	.nv.info.block_matrix_multiply,"",@"SHT_CUDA_INFO"
	.sectionflags	@""
	.align	4


	//----- nvinfo : EIATTR_CUDA_API_VERSION
	.align		4
        /*0000*/ 	.byte	0x04, 0x37
        /*0002*/ 	.short	(.L_10 - .L_9)
.L_9:
        /*0004*/ 	.word	0x00000082


	//----- nvinfo : EIATTR_KPARAM_INFO
	.align		4
.L_10:
        /*0008*/ 	.byte	0x04, 0x17
        /*000a*/ 	.short	(.L_12 - .L_11)
.L_11:
        /*000c*/ 	.word	0x00000000
        /*0010*/ 	.short	0x0004
        /*0012*/ 	.short	0x0018
        /*0014*/ 	.byte	0x00, 0xf5, 0x21, 0x00


	//----- nvinfo : EIATTR_KPARAM_INFO
	.align		4
.L_12:
        /*0018*/ 	.byte	0x04, 0x17
        /*001a*/ 	.short	(.L_14 - .L_13)
.L_13:
        /*001c*/ 	.word	0x00000000
        /*0020*/ 	.short	0x0003
        /*0022*/ 	.short	0x0010
        /*0024*/ 	.byte	0x00, 0xf5, 0x21, 0x00


	//----- nvinfo : EIATTR_KPARAM_INFO
	.align		4
.L_14:
        /*0028*/ 	.byte	0x04, 0x17
        /*002a*/ 	.short	(.L_16 - .L_15)
.L_15:
        /*002c*/ 	.word	0x00000000
        /*0030*/ 	.short	0x0002
        /*0032*/ 	.short	0x0008
        /*0034*/ 	.byte	0x00, 0xf5, 0x21, 0x00


	//----- nvinfo : EIATTR_KPARAM_INFO
	.align		4
.L_16:
        /*0038*/ 	.byte	0x04, 0x17
        /*003a*/ 	.short	(.L_18 - .L_17)
.L_17:
        /*003c*/ 	.word	0x00000000
        /*0040*/ 	.short	0x0001
        /*0042*/ 	.short	0x0004
        /*0044*/ 	.byte	0x00, 0xf0, 0x11, 0x00


	//----- nvinfo : EIATTR_KPARAM_INFO
	.align		4
.L_18:
        /*0048*/ 	.byte	0x04, 0x17
        /*004a*/ 	.short	(.L_20 - .L_19)
.L_19:
        /*004c*/ 	.word	0x00000000
        /*0050*/ 	.short	0x0000
        /*0052*/ 	.short	0x0000
        /*0054*/ 	.byte	0x00, 0xf0, 0x11, 0x00


	//----- nvinfo : EIATTR_SPARSE_MMA_MASK
	.align		4
.L_20:
        /*0058*/ 	.byte	0x03, 0x50
        /*005a*/ 	.short	0x0000


	//----- nvinfo : EIATTR_MAXREG_COUNT
	.align		4
        /*005c*/ 	.byte	0x03, 0x1b
        /*005e*/ 	.short	0x00ff


	//----- nvinfo : EIATTR_EXTERNS
	.align		4
        /*0060*/ 	.byte	0x04, 0x0f
        /*0062*/ 	.short	(.L_22 - .L_21)


	//   ....[0]....
	.align		4
.L_21:
        /*0064*/ 	.word	index@(vprintf)


	//----- nvinfo : EIATTR_MERCURY_ISA_VERSION
	.align		4
.L_22:
        /*0068*/ 	.byte	0x03, 0x5f
        /*006a*/ 	.short	0x0101


	//----- nvinfo : EIATTR_VRC_CTA_INIT_COUNT
	.align		4
        /*006c*/ 	.byte	0x02, 0x4a
	.zero		1
	.zero		1


	//----- nvinfo : EIATTR_SYSCALL_OFFSETS
	.align		4
        /*0070*/ 	.byte	0x04, 0x46
        /*0072*/ 	.short	(.L_24 - .L_23)


	//   ....[0]....
.L_23:
        /*0074*/ 	.word	0x00000210


	//   ....[1]....
        /*0078*/ 	.word	0x00000300


	//   ....[2]....
        /*007c*/ 	.word	0x00000f20


	//----- nvinfo : EIATTR_EXIT_INSTR_OFFSETS
	.align		4
.L_24:
        /*0080*/ 	.byte	0x04, 0x1c
        /*0082*/ 	.short	(.L_26 - .L_25)


	//   ....[0]....
.L_25:
        /*0084*/ 	.word	0x00000120


	//   ....[1]....
        /*0088*/ 	.word	0x00000d90


	//   ....[2]....
        /*008c*/ 	.word	0x00000f30


	//----- nvinfo : EIATTR_CRS_STACK_SIZE
	.align		4
.L_26:
        /*0090*/ 	.byte	0x04, 0x1e
        /*0092*/ 	.short	(.L_28 - .L_27)
.L_27:
        /*0094*/ 	.word	0x00000000


	//----- nvinfo : EIATTR_CBANK_PARAM_SIZE
	.align		4
.L_28:
        /*0098*/ 	.byte	0x03, 0x19
        /*009a*/ 	.short	0x0020


	//----- nvinfo : EIATTR_PARAM_CBANK
	.align		4
        /*009c*/ 	.byte	0x04, 0x0a
        /*009e*/ 	.short	(.L_30 - .L_29)
	.align		4
.L_29:
        /*00a0*/ 	.word	index@(.nv.constant0.block_matrix_multiply)
        /*00a4*/ 	.short	0x0380
        /*00a6*/ 	.short	0x0020


	//----- nvinfo : EIATTR_SW_WAR
	.align		4
.L_30:
        /*00a8*/ 	.byte	0x04, 0x36
        /*00aa*/ 	.short	(.L_32 - .L_31)
.L_31:
        /*00ac*/ 	.word	0x00000008
.L_32:


//--------------------- .nv.callgraph             --------------------------
	.section	.nv.callgraph,"",@"SHT_CUDA_CALLGRAPH"
	.align	4
	.sectionentsize	8
	.align		4
        /*0000*/ 	.word	0x00000000
	.align		4
        /*0004*/ 	.word	0xffffffff
	.align		4
        /*0008*/ 	.word	index@(block_matrix_multiply)
	.align		4
        /*000c*/ 	.word	index@(vprintf)
	.align		4
        /*0010*/ 	.word	0x00000000
	.align		4
        /*0014*/ 	.word	0xfffffffe
	.align		4
        /*0018*/ 	.word	0x00000000
	.align		4
        /*001c*/ 	.word	0xfffffffd
	.align		4
        /*0020*/ 	.word	0x00000000
	.align		4
        /*0024*/ 	.word	0xfffffffc


//--------------------- .nv.constant4             --------------------------
	.section	.nv.constant4,"a",@progbits
	.align	8
	.align		8
.nv.constant4:
        /*0000*/ 	.dword	vprintf
	.align		8
        /*0008*/ 	.dword	$str
	.align		8
        /*0010*/ 	.dword	$str$1
	.align		8
        /*0018*/ 	.dword	$str$2


//--------------------- .text.block_matrix_multiply --------------------------
	.section	.text.block_matrix_multiply,"ax",@progbits
	.align	128
        .global         block_matrix_multiply
        .type           block_matrix_multiply,@function
        .size           block_matrix_multiply,(.L_x_9 - block_matrix_multiply)
        .other          block_matrix_multiply,@"STO_CUDA_ENTRY STV_DEFAULT"
block_matrix_multiply:
.text.block_matrix_multiply:
[----:B------:R-:W0:Y:S01]  /*0000*/  LDC R1, c[0x0][0x37c] ;  /* 0x0000df00ff017b82 */ /* 0x000e220000000800 */
[----:B------:R-:W1:Y:S01]  /*0010*/  S2R R0, SR_TID.X ;  /* 0x0000000000007919 */ /* 0x000e620000002100 */
[----:B------:R-:W2:Y:S06]  /*0020*/  LDCU UR5, c[0x0][0x2fc] ;  /* 0x00005f80ff0577ac */ /* 0x000eac0008000800 */
[----:B------:R-:W1:Y:S01]  /*0030*/  LDC R17, c[0x0][0x360] ;  /* 0x0000d800ff117b82 */ /* 0x000e620000000800 */
[----:B0-----:R-:W-:Y:S01]  /*0040*/  VIADD R1, R1, 0xffffffe8 ;  /* 0xffffffe801017836 */ /* 0x001fe20000000000 */
[----:B------:R-:W0:Y:S01]  /*0050*/  S2R R25, SR_TID.Y ;  /* 0x0000000000197919 */ /* 0x000e220000002200 */
[----:B------:R-:W3:Y:S05]  /*0060*/  LDCU UR4, c[0x0][0x2f8] ;  /* 0x00005f00ff0477ac */ /* 0x000eea0008000800 */
[----:B------:R-:W4:Y:S08]  /*0070*/  S2UR UR7, SR_CTAID.Y ;  /* 0x00000000000779c3 */ /* 0x000f300000002600 */
[----:B------:R-:W4:Y:S01]  /*0080*/  LDC R2, c[0x0][0x364] ;  /* 0x0000d900ff027b82 */ /* 0x000f220000000800 */
[----:B---3--:R-:W-:-:S07]  /*0090*/  IADD3 R19, P1, PT, R1, UR4, RZ ;  /* 0x0000000401137c10 */ /* 0x008fce000ff3e0ff */
[----:B------:R-:W1:Y:S01]  /*00a0*/  S2UR UR6, SR_CTAID.X ;  /* 0x00000000000679c3 */ /* 0x000e620000002500 */
[----:B--2---:R-:W-:-:S07]  /*00b0*/  IADD3.X R18, PT, PT, RZ, UR5, RZ, P1, !PT ;  /* 0x00000005ff127c10 */ /* 0x004fce0008ffe4ff */
[----:B------:R-:W2:Y:S01]  /*00c0*/  LDC R10, c[0x0][0x380] ;  /* 0x0000e000ff0a7b82 */ /* 0x000ea20000000800 */
[----:B----4-:R-:W-:-:S04]  /*00d0*/  IMAD R24, R2, UR7, RZ ;  /* 0x0000000702187c24 */ /* 0x010fc8000f8e02ff */
[----:B0-----:R-:W-:Y:S02]  /*00e0*/  IMAD.IADD R22, R24, 0x1, R25 ;  /* 0x0000000118167824 */ /* 0x001fe400078e0219 */
[----:B-1----:R-:W-:-:S05]  /*00f0*/  IMAD R23, R17, UR6, R0 ;  /* 0x0000000611177c24 */ /* 0x002fca000f8e0200 */
[----:B------:R-:W-:-:S04]  /*0100*/  VIMNMX R3, PT, PT, R23, R22, !PT ;  /* 0x0000001617037248 */ /* 0x000fc80007fe0100 */
[----:B--2---:R-:W-:-:S13]  /*0110*/  ISETP.GE.AND P0, PT, R3, R10, PT ;  /* 0x0000000a0300720c */ /* 0x004fda0003f06270 */
[----:B------:R-:W-:Y:S05]  /*0120*/  @P0 EXIT ;  /* 0x000000000000094d */ /* 0x000fea0003800000 */
[----:B------:R-:W-:Y:S01]  /*0130*/  LOP3.LUT P0, RZ, R23, R22, RZ, 0xfc, !PT ;  /* 0x0000001617ff7212 */ /* 0x000fe2000780fcff */
[----:B------:R-:W-:Y:S03]  /*0140*/  BSSY.RECONVERGENT B6, `(.L_x_0) ;  /* 0x000001d000067945 */ /* 0x000fe60003800200 */
[----:B------:R-:W-:-:S09]  /*0150*/  P2R R0, PR, RZ, 0x1 ;  /* 0x00000001ff007803 */ /* 0x000fd20000000000 */
[----:B------:R-:W-:Y:S05]  /*0160*/  @P0 BRA `(.L_x_1) ;  /* 0x0000000000680947 */ /* 0x000fea0003800000 */
[----:B------:R-:W0:Y:S01]  /*0170*/  LDC R11, c[0x0][0x384] ;  /* 0x0000e100ff0b7b82 */ /* 0x000e220000000800 */
[----:B------:R-:W-:Y:S01]  /*0180*/  MOV R26, 0x0 ;  /* 0x00000000001a7802 */ /* 0x000fe20000000f00 */
[----:B------:R-:W1:Y:S01]  /*0190*/  LDCU.64 UR4, c[0x4][0x8] ;  /* 0x01000100ff0477ac */ /* 0x000e620008000a00 */
[----:B------:R-:W-:Y:S01]  /*01a0*/  MOV R6, R19 ;  /* 0x0000001300067202 */ /* 0x000fe20000000f00 */
[----:B------:R-:W-:-:S04]  /*01b0*/  IMAD.MOV.U32 R7, RZ, RZ, R18 ;  /* 0x000000ffff077224 */ /* 0x000fc800078e0012 */
[----:B------:R2:W3:Y:S01]  /*01c0*/  LDC.64 R8, c[0x4][R26] ;  /* 0x010000001a087b82 */ /* 0x0004e20000000a00 */
[----:B-1----:R-:W-:Y:S02]  /*01d0*/  IMAD.U32 R4, RZ, RZ, UR4 ;  /* 0x00000004ff047e24 */ /* 0x002fe4000f8e00ff */
[----:B------:R-:W-:Y:S01]  /*01e0*/  IMAD.U32 R5, RZ, RZ, UR5 ;  /* 0x00000005ff057e24 */ /* 0x000fe2000f8e00ff */
[----:B0-----:R2:W-:Y:S06]  /*01f0*/  STL.64 [R1], R10 ;  /* 0x0000000a01007387 */ /* 0x0015ec0000100a00 */
[----:B------:R-:W-:-:S07]  /*0200*/  LEPC R20, `(.L_x_2) ;  /* 0x000000001014794e */ /* 0x000fce0000000000 */
[----:B--23--:R-:W-:Y:S05]  /*0210*/  CALL.ABS.NOINC R8 ;  /* 0x0000000008007343 */ /* 0x00cfea0003c00000 */
.L_x_2:
[----:B------:R-:W0:Y:S01]  /*0220*/  LDC R8, c[0x0][0x370] ;  /* 0x0000dc00ff087b82 */ /* 0x000e220000000800 */
[----:B------:R-:W1:Y:S01]  /*0230*/  LDCU.64 UR4, c[0x4][0x10] ;  /* 0x01000200ff0477ac */ /* 0x000e620008000a00 */
[----:B------:R-:W-:Y:S02]  /*0240*/  IMAD.MOV.U32 R6, RZ, RZ, R19 ;  /* 0x000000ffff067224 */ /* 0x000fe400078e0013 */
[----:B------:R-:W-:-:S04]  /*0250*/  IMAD.MOV.U32 R7, RZ, RZ, R18 ;  /* 0x000000ffff077224 */ /* 0x000fc800078e0012 */
[----:B------:R-:W0:Y:S08]  /*0260*/  LDC R9, c[0x0][0x374] ;  /* 0x0000dd00ff097b82 */ /* 0x000e300000000800 */
[----:B------:R-:W2:Y:S01]  /*0270*/  LDC R16, c[0x0][0x378] ;  /* 0x0000de00ff107b82 */ /* 0x000ea20000000800 */
[----:B-1----:R-:W-:Y:S01]  /*0280*/  IMAD.U32 R4, RZ, RZ, UR4 ;  /* 0x00000004ff047e24 */ /* 0x002fe2000f8e00ff */
[----:B------:R-:W-:-:S06]  /*0290*/  MOV R5, UR5 ;  /* 0x0000000500057c02 */ /* 0x000fcc0008000f00 */
[----:B------:R-:W1:Y:S01]  /*02a0*/  LDC R3, c[0x0][0x368] ;  /* 0x0000da00ff037b82 */ /* 0x000e620000000800 */
[----:B0-----:R0:W-:Y:S07]  /*02b0*/  STL.64 [R1], R8 ;  /* 0x0000000801007387 */ /* 0x0011ee0000100a00 */
[----:B------:R-:W3:Y:S01]  /*02c0*/  LDC.64 R26, c[0x4][R26] ;  /* 0x010000001a1a7b82 */ /* 0x000ee20000000a00 */
[----:B--2---:R0:W-:Y:S04]  /*02d0*/  STL.64 [R1+0x8], R16 ;  /* 0x0000081001007387 */ /* 0x0041e80000100a00 */
[----:B-1----:R0:W-:Y:S02]  /*02e0*/  STL.64 [R1+0x10], R2 ;  /* 0x0000100201007387 */ /* 0x0021e40000100a00 */
[----:B------:R-:W-:-:S07]  /*02f0*/  LEPC R20, `(.L_x_1) ;  /* 0x000000001014794e */ /* 0x000fce0000000000 */
[----:B0--3--:R-:W-:Y:S05]  /*0300*/  CALL.ABS.NOINC R26 ;  /* 0x000000001a007343 */ /* 0x009fea0003c00000 */
.L_x_1:
[----:B------:R-:W-:Y:S05]  /*0310*/  BSYNC.RECONVERGENT B6 ;  /* 0x0000000000067941 */ /* 0x000fea0003800200 */
.L_x_0:
[----:B------:R-:W0:Y:S01]  /*0320*/  LDC R5, c[0x0][0x380] ;  /* 0x0000e000ff057b82 */ /* 0x000e220000000800 */
[----:B------:R-:W-:Y:S02]  /*0330*/  HFMA2 R0, -RZ, RZ, 0, 0 ;  /* 0x00000000ff007431 */ /* 0x000fe400000001ff */
[----:B------:R-:W-:-:S05]  /*0340*/  IMAD.MOV.U32 R2, RZ, RZ, RZ ;  /* 0x000000ffff027224 */ /* 0x000fca00078e00ff */
[----:B------:R-:W1:Y:S01]  /*0350*/  LDC.64 R6, c[0x0][0x358] ;  /* 0x0000d600ff067b82 */ /* 0x000e620000000a00 */
[----:B0-----:R-:W-:Y:S01]  /*0360*/  ISETP.GE.U32.AND P1, PT, R5, 0x8, PT ;  /* 0x000000080500780c */ /* 0x001fe20003f26070 */
[----:B------:R-:W-:Y:S01]  /*0370*/  IMAD R3, R23, R5, RZ ;  /* 0x0000000517037224 */ /* 0x000fe200078e02ff */
[----:B------:R-:W-:-:S04]  /*0380*/  LOP3.LUT R4, R5, 0x7, RZ, 0xc0, !PT ;  /* 0x0000000705047812 */ /* 0x000fc800078ec0ff */
[----:B------:R-:W-:-:S07]  /*0390*/  ISETP.NE.AND P0, PT, R4, RZ, PT ;  /* 0x000000ff0400720c */ /* 0x000fce0003f05270 */
[----:B-1----:R-:W-:Y:S06]  /*03a0*/  @!P1 BRA `(.L_x_3) ;  /* 0x00000004000c9947 */ /* 0x002fec0003800000 */
[C---:B------:R-:W-:Y:S01]  /*03b0*/  LOP3.LUT R2, R5.reuse, 0x7ffffff8, RZ, 0xc0, !PT ;  /* 0x7ffffff805027812 */ /* 0x040fe200078ec0ff */
[----:B------:R-:W-:Y:S01]  /*03c0*/  BSSY.RECONVERGENT B0, `(.L_x_3) ;  /* 0x0000041000007945 */ /* 0x000fe20003800200 */
[----:B------:R-:W-:Y:S01]  /*03d0*/  IADD3 R24, PT, PT, R24, R5, R25 ;  /* 0x0000000518187210 */ /* 0x000fe20007ffe019 */
[C-C-:B------:R-:W-:Y:S01]  /*03e0*/  IMAD R8, R5.reuse, 0x2, R22.reuse ;  /* 0x0000000205087824 */ /* 0x140fe200078e0216 */
[CC--:B------:R-:W-:Y:S01]  /*03f0*/  LEA R16, R5.reuse, R22.reuse, 0x2 ;  /* 0x0000001605107211 */ /* 0x0c0fe200078e10ff */
[C-C-:B------:R-:W-:Y:S01]  /*0400*/  IMAD R9, R5.reuse, 0x3, R22.reuse ;  /* 0x0000000305097824 */ /* 0x140fe200078e0216 */
[----:B------:R-:W-:Y:S01]  /*0410*/  MOV R25, R22 ;  /* 0x0000001600197202 */ /* 0x000fe20000000f00 */
[C-C-:B------:R-:W-:Y:S02]  /*0420*/  IMAD R17, R5.reuse, 0x5, R22.reuse ;  /* 0x0000000505117824 */ /* 0x140fe400078e0216 */
[C-C-:B------:R-:W-:Y:S02]  /*0430*/  IMAD R20, R5.reuse, 0x6, R22.reuse ;  /* 0x0000000605147824 */ /* 0x140fe400078e0216 */
[----:B------:R-:W-:-:S02]  /*0440*/  IMAD R21, R5, 0x7, R22 ;  /* 0x0000000705157824 */ /* 0x000fc400078e0216 */
[----:B------:R-:W-:Y:S02]  /*0450*/  IMAD.MOV.U32 R0, RZ, RZ, RZ ;  /* 0x000000ffff007224 */ /* 0x000fe400078e00ff */
[----:B------:R-:W-:Y:S02]  /*0460*/  IMAD.MOV.U32 R27, RZ, RZ, R3 ;  /* 0x000000ffff1b7224 */ /* 0x000fe400078e0003 */
[----:B------:R-:W-:-:S07]  /*0470*/  IMAD.MOV R26, RZ, RZ, -R2 ;  /* 0x000000ffff1a7224 */ /* 0x000fce00078e0a02 */
.L_x_4:
[----:B------:R-:W0:Y:S01]  /*0480*/  LDC.64 R10, c[0x0][0x390] ;  /* 0x0000e400ff0a7b82 */ /* 0x000e220000000a00 */
[C---:B------:R-:W-:Y:S02]  /*0490*/  R2UR UR6, R6.reuse ;  /* 0x00000000060672ca */ /* 0x040fe400000e0000 */
[C---:B------:R-:W-:Y:S02]  /*04a0*/  R2UR UR7, R7.reuse ;  /* 0x00000000070772ca */ /* 0x040fe400000e0000 */
[----:B------:R-:W-:Y:S02]  /*04b0*/  R2UR UR4, R6 ;  /* 0x00000000060472ca */ /* 0x000fe400000e0000 */
[----:B------:R-:W-:Y:S01]  /*04c0*/  R2UR UR5, R7 ;  /* 0x00000000070572ca */ /* 0x000fe200000e0000 */
[----:B------:R-:W1:Y:S01]  /*04d0*/  LDC.64 R12, c[0x0][0x388] ;  /* 0x0000e200ff0c7b82 */ /* 0x000e620000000a00 */
[----:B0-----:R-:W-:-:S07]  /*04e0*/  IMAD.WIDE.U32 R14, R25, 0x4, R10 ;  /* 0x00000004190e7825 */ /* 0x001fce00078e000a */
[----:B------:R-:W2:Y:S01]  /*04f0*/  LDG.E R14, desc[UR6][R14.64] ;  /* 0x000000060e0e7981 */ /* 0x000ea2000c1e1900 */
[----:B-1----:R-:W-:-:S05]  /*0500*/  IMAD.WIDE R12, R27, 0x4, R12 ;  /* 0x000000041b0c7825 */ /* 0x002fca00078e020c */
[----:B------:R-:W2:Y:S02]  /*0510*/  LDG.E R29, desc[UR4][R12.64] ;  /* 0x000000040c1d7981 */ /* 0x000ea4000c1e1900 */
[----:B--2---:R-:W-:Y:S01]  /*0520*/  FFMA R29, R29, R14, R0 ;  /* 0x0000000e1d1d7223 */ /* 0x004fe20000000000 */
[----:B------:R-:W-:Y:S01]  /*0530*/  IMAD.WIDE.U32 R14, R24, 0x4, R10 ;  /* 0x00000004180e7825 */ /* 0x000fe200078e000a */
[----:B------:R-:W2:Y:S04]  /*0540*/  LDG.E R0, desc[UR4][R12.64+0x4] ;  /* 0x000004040c007981 */ /* 0x000ea8000c1e1900 */
[----:B------:R-:W2:Y:S04]  /*0550*/  LDG.E R28, desc[UR6][R14.64] ;  /* 0x000000060e1c7981 */ /* 0x000ea8000c1e1900 */
[----:B------:R-:W3:Y:S01]  /*0560*/  LDG.E R15, desc[UR4][R12.64+0x8] ;  /* 0x000008040c0f7981 */ /* 0x000ee2000c1e1900 */
[----:B--2---:R-:W-:Y:S01]  /*0570*/  FFMA R0, R0, R28, R29 ;  /* 0x0000001c00007223 */ /* 0x004fe2000000001d */
[----:B------:R-:W-:-:S06]  /*0580*/  IMAD.WIDE.U32 R28, R8, 0x4, R10 ;  /* 0x00000004081c7825 */ /* 0x000fcc00078e000a */
[----:B------:R-:W3:Y:S02]  /*0590*/  LDG.E R28, desc[UR6][R28.64] ;  /* 0x000000061c1c7981 */ /* 0x000ee4000c1e1900 */
[----:B---3--:R-:W-:Y:S01]  /*05a0*/  FFMA R0, R15, R28, R0 ;  /* 0x0000001c0f007223 */ /* 0x008fe20000000000 */
[----:B------:R-:W-:-:S06]  /*05b0*/  IMAD.WIDE.U32 R14, R9, 0x4, R10 ;  /* 0x00000004090e7825 */ /* 0x000fcc00078e000a */
[----:B------:R-:W2:Y:S04]  /*05c0*/  LDG.E R14, desc[UR6][R14.64] ;  /* 0x000000060e0e7981 */ /* 0x000ea8000c1e1900 */
[----:B------:R-:W2:Y:S01]  /*05d0*/  LDG.E R15, desc[UR4][R12.64+0xc] ;  /* 0x00000c040c0f7981 */ /* 0x000ea2000c1e1900 */
[----:B------:R-:W-:-:S06]  /*05e0*/  IMAD.WIDE.U32 R28, R16, 0x4, R10 ;  /* 0x00000004101c7825 */ /* 0x000fcc00078e000a */
[----:B------:R-:W3:Y:S01]  /*05f0*/  LDG.E R28, desc[UR6][R28.64] ;  /* 0x000000061c1c7981 */ /* 0x000ee2000c1e1900 */
[----:B------:R-:W-:Y:S02]  /*0600*/  R2UR UR8, R6 ;  /* 0x00000000060872ca */ /* 0x000fe400000e0000 */
[----:B------:R-:W-:Y:S01]  /*0610*/  R2UR UR9, R7 ;  /* 0x00000000070972ca */ /* 0x000fe200000e0000 */
[----:B------:R-:W4:Y:S01]  /*0620*/  LDG.E R29, desc[UR4][R12.64+0x18] ;  /* 0x000018040c1d7981 */ /* 0x000f22000c1e1900 */
[----:B--2---:R-:W-:-:S03]  /*0630*/  FFMA R0, R15, R14, R0 ;  /* 0x0000000e0f007223 */ /* 0x004fc60000000000 */
[----:B------:R-:W3:Y:S02]  /*0640*/  LDG.E R15, desc[UR4][R12.64+0x10] ;  /* 0x000010040c0f7981 */ /* 0x000ee4000c1e1900 */
[----:B---3--:R-:W-:Y:S01]  /*0650*/  FFMA R0, R15, R28, R0 ;  /* 0x0000001c0f007223 */ /* 0x008fe20000000000 */
[----:B------:R-:W-:-:S05]  /*0660*/  IMAD.WIDE.U32 R14, R17, 0x4, R10 ;  /* 0x00000004110e7825 */ /* 0x000fca00078e000a */
[----:B------:R-:W2:Y:S04]  /*0670*/  LDG.E R28, desc[UR8][R12.64+0x1c] ;  /* 0x00001c080c1c7981 */ /* 0x000ea8000c1e1900 */
[----:B------:R-:W3:Y:S04]  /*0680*/  LDG.E R14, desc[UR6][R14.64] ;  /* 0x000000060e0e7981 */ /* 0x000ee8000c1e1900 */
[----:B------:R-:W3:Y:S01]  /*0690*/  LDG.E R15, desc[UR4][R12.64+0x14] ;  /* 0x000014040c0f7981 */ /* 0x000ee2000c1e1900 */
[----:B------:R-:W-:Y:S02]  /*06a0*/  VIADD R26, R26, 0x8 ;  /* 0x000000081a1a7836 */ /* 0x000fe40000000000 */
[----:B---3--:R-:W-:Y:S01]  /*06b0*/  FFMA R0, R15, R14, R0 ;  /* 0x0000000e0f007223 */ /* 0x008fe20000000000 */
[----:B------:R-:W-:-:S04]  /*06c0*/  IMAD.WIDE.U32 R14, R20, 0x4, R10 ;  /* 0x00000004140e7825 */ /* 0x000fc800078e000a */
[----:B------:R-:W-:Y:S02]  /*06d0*/  IMAD.WIDE.U32 R10, R21, 0x4, R10 ;  /* 0x00000004150a7825 */ /* 0x000fe400078e000a */
[----:B------:R-:W4:Y:S04]  /*06e0*/  LDG.E R14, desc[UR6][R14.64] ;  /* 0x000000060e0e7981 */ /* 0x000f28000c1e1900 */
[----:B------:R-:W2:Y:S01]  /*06f0*/  LDG.E R10, desc[UR4][R10.64] ;  /* 0x000000040a0a7981 */ /* 0x000ea2000c1e1900 */
[----:B------:R-:W-:Y:S01]  /*0700*/  ISETP.NE.AND P1, PT, R26, RZ, PT ;  /* 0x000000ff1a00720c */ /* 0x000fe20003f25270 */
[C---:B------:R-:W-:Y:S01]  /*0710*/  IMAD R8, R5.reuse, 0x8, R8 ;  /* 0x0000000805087824 */ /* 0x040fe200078e0208 */
[C---:B------:R-:W-:Y:S01]  /*0720*/  LEA R24, R5.reuse, R24, 0x3 ;  /* 0x0000001805187211 */ /* 0x040fe200078e18ff */
[C---:B------:R-:W-:Y:S01]  /*0730*/  IMAD R9, R5.reuse, 0x8, R9 ;  /* 0x0000000805097824 */ /* 0x040fe200078e0209 */
[C---:B------:R-:W-:Y:S01]  /*0740*/  LEA R16, R5.reuse, R16, 0x3 ;  /* 0x0000001005107211 */ /* 0x040fe200078e18ff */
[C---:B------:R-:W-:Y:S01]  /*0750*/  IMAD R17, R5.reuse, 0x8, R17 ;  /* 0x0000000805117824 */ /* 0x040fe200078e0211 */
[C---:B------:R-:W-:Y:S01]  /*0760*/  LEA R21, R5.reuse, R21, 0x3 ;  /* 0x0000001505157211 */ /* 0x040fe200078e18ff */
[----:B------:R-:W-:-:S02]  /*0770*/  IMAD R20, R5, 0x8, R20 ;  /* 0x0000000805147824 */ /* 0x000fc400078e0214 */
[----:B------:R-:W-:Y:S02]  /*0780*/  IMAD R25, R5, 0x8, R25 ;  /* 0x0000000805197824 */ /* 0x000fe400078e0219 */
[----:B------:R-:W-:Y:S02]  /*0790*/  VIADD R27, R27, 0x8 ;  /* 0x000000081b1b7836 */ /* 0x000fe40000000000 */
[----:B----4-:R-:W-:-:S04]  /*07a0*/  FFMA R29, R29, R14, R0 ;  /* 0x0000000e1d1d7223 */ /* 0x010fc80000000000 */
[----:B--2---:R-:W-:Y:S01]  /*07b0*/  FFMA R0, R28, R10, R29 ;  /* 0x0000000a1c007223 */ /* 0x004fe2000000001d */
[----:B------:R-:W-:Y:S06]  /*07c0*/  @P1 BRA `(.L_x_4) ;  /* 0xfffffffc002c1947 */ /* 0x000fec000383ffff */
[----:B------:R-:W-:Y:S05]  /*07d0*/  BSYNC.RECONVERGENT B0 ;  /* 0x0000000000007941 */ /* 0x000fea0003800200 */
.L_x_3:
[----:B------:R-:W-:Y:S05]  /*07e0*/  @!P0 BRA `(.L_x_5) ;  /* 0x00000004004c8947 */ /* 0x000fea0003800000 */
[----:B------:R-:W-:Y:S02]  /*07f0*/  ISETP.GE.U32.AND P0, PT, R4, 0x4, PT ;  /* 0x000000040400780c */ /* 0x000fe40003f06070 */
[----:B------:R-:W-:-:S04]  /*0800*/  LOP3.LUT R20, R5, 0x3, RZ, 0xc0, !PT ;  /* 0x0000000305147812 */ /* 0x000fc800078ec0ff */
[----:B------:R-:W-:-:S07]  /*0810*/  ISETP.NE.AND P1, PT, R20, RZ, PT ;  /* 0x000000ff1400720c */ /* 0x000fce0003f25270 */
[----:B------:R-:W-:Y:S06]  /*0820*/  @!P0 BRA `(.L_x_6) ;  /* 0x00000000009c8947 */ /* 0x000fec0003800000 */
[----:B------:R-:W0:Y:S01]  /*0830*/  LDC.64 R10, c[0x0][0x390] ;  /* 0x0000e400ff0a7b82 */ /* 0x000e220000000a00 */
[----:B------:R-:W-:Y:S01]  /*0840*/  R2UR UR6, R6 ;  /* 0x00000000060672ca */ /* 0x000fe200000e0000 */
[----:B------:R-:W-:Y:S01]  /*0850*/  IMAD R4, R2, R5, R22 ;  /* 0x0000000502047224 */ /* 0x000fe200078e0216 */
[C---:B------:R-:W-:Y:S02]  /*0860*/  R2UR UR7, R7.reuse ;  /* 0x00000000070772ca */ /* 0x040fe400000e0000 */
[C---:B------:R-:W-:Y:S02]  /*0870*/  R2UR UR4, R6.reuse ;  /* 0x00000000060472ca */ /* 0x040fe400000e0000 */
[----:B------:R-:W-:Y:S01]  /*0880*/  R2UR UR5, R7 ;  /* 0x00000000070572ca */ /* 0x000fe200000e0000 */
[----:B------:R-:W1:Y:S01]  /*0890*/  LDC.64 R8, c[0x0][0x388] ;  /* 0x0000e200ff087b82 */ /* 0x000e620000000a00 */
[----:B------:R-:W-:Y:S02]  /*08a0*/  IADD3 R13, PT, PT, R3, R2, RZ ;  /* 0x00000002030d7210 */ /* 0x000fe40007ffe0ff */
[----:B------:R-:W-:-:S02]  /*08b0*/  R2UR UR10, R6 ;  /* 0x00000000060a72ca */ /* 0x000fc400000e0000 */
[C---:B------:R-:W-:Y:S02]  /*08c0*/  R2UR UR11, R7.reuse ;  /* 0x00000000070b72ca */ /* 0x040fe400000e0000 */
[C---:B------:R-:W-:Y:S02]  /*08d0*/  R2UR UR8, R6.reuse ;  /* 0x00000000060872ca */ /* 0x040fe400000e0000 */
[C---:B------:R-:W-:Y:S02]  /*08e0*/  R2UR UR9, R7.reuse ;  /* 0x00000000070972ca */ /* 0x040fe400000e0000 */
[----:B------:R-:W-:Y:S02]  /*08f0*/  R2UR UR12, R6 ;  /* 0x00000000060c72ca */ /* 0x000fe400000e0000 */
[----:B------:R-:W-:Y:S01]  /*0900*/  R2UR UR13, R7 ;  /* 0x00000000070d72ca */ /* 0x000fe200000e0000 */
[----:B0-----:R-:W-:-:S04]  /*0910*/  IMAD.WIDE.U32 R16, R4, 0x4, R10 ;  /* 0x0000000404107825 */ /* 0x001fc800078e000a */
[----:B------:R-:W-:Y:S01]  /*0920*/  IMAD.IADD R4, R4, 0x1, R5 ;  /* 0x0000000104047824 */ /* 0x000fe200078e0205 */
[----:B------:R-:W-:Y:S01]  /*0930*/  R2UR UR14, R6 ;  /* 0x00000000060e72ca */ /* 0x000fe200000e0000 */
[----:B------:R-:W2:Y:S01]  /*0940*/  LDG.E R17, desc[UR6][R16.64] ;  /* 0x0000000610117981 */ /* 0x000ea2000c1e1900 */
[----:B-1----:R-:W-:Y:S01]  /*0950*/  IMAD.WIDE R8, R13, 0x4, R8 ;  /* 0x000000040d087825 */ /* 0x002fe200078e0208 */
[----:B------:R-:W-:-:S03]  /*0960*/  R2UR UR15, R7 ;  /* 0x00000000070f72ca */ /* 0x000fc600000e0000 */
[----:B------:R-:W-:Y:S01]  /*0970*/  IMAD.IADD R24, R4, 0x1, R5 ;  /* 0x0000000104187824 */ /* 0x000fe200078e0205 */
[----:B------:R-:W-:Y:S01]  /*0980*/  R2UR UR16, R6 ;  /* 0x00000000061072ca */ /* 0x000fe200000e0000 */
[--C-:B------:R-:W-:Y:S01]  /*0990*/  IMAD.WIDE.U32 R12, R4, 0x4, R10.reuse ;  /* 0x00000004040c7825 */ /* 0x100fe200078e000a */
[----:B------:R-:W-:Y:S01]  /*09a0*/  R2UR UR17, R7 ;  /* 0x00000000071172ca */ /* 0x000fe200000e0000 */
[----:B------:R-:W2:Y:S01]  /*09b0*/  LDG.E R21, desc[UR4][R8.64] ;  /* 0x0000000408157981 */ /* 0x000ea2000c1e1900 */
[C---:B------:R-:W-:Y:S01]  /*09c0*/  IADD3 R25, PT, PT, R24.reuse, R5, RZ ;  /* 0x0000000518197210 */ /* 0x040fe20007ffe0ff */
[--C-:B------:R-:W-:Y:S02]  /*09d0*/  IMAD.WIDE.U32 R14, R24, 0x4, R10.reuse ;  /* 0x00000004180e7825 */ /* 0x100fe400078e000a */
[----:B------:R-:W3:Y:S02]  /*09e0*/  LDG.E R12, desc[UR10][R12.64] ;  /* 0x0000000a0c0c7981 */ /* 0x000ee4000c1e1900 */
[----:B------:R-:W-:-:S02]  /*09f0*/  IMAD.WIDE.U32 R10, R25, 0x4, R10 ;  /* 0x00000004190a7825 */ /* 0x000fc400078e000a */
[----:B------:R-:W3:Y:S04]  /*0a00*/  LDG.E R4, desc[UR8][R8.64+0x4] ;  /* 0x0000040808047981 */ /* 0x000ee8000c1e1900 */
[----:B------:R-:W4:Y:S04]  /*0a10*/  LDG.E R14, desc[UR12][R14.64] ;  /* 0x0000000c0e0e7981 */ /* 0x000f28000c1e1900 */
[----:B------:R-:W4:Y:S04]  /*0a20*/  LDG.E R25, desc[UR6][R8.64+0x8] ;  /* 0x0000080608197981 */ /* 0x000f28000c1e1900 */
[----:B------:R-:W5:Y:S04]  /*0a30*/  LDG.E R27, desc[UR14][R8.64+0xc] ;  /* 0x00000c0e081b7981 */ /* 0x000f68000c1e1900 */
[----:B------:R-:W5:Y:S01]  /*0a40*/  LDG.E R10, desc[UR16][R10.64] ;  /* 0x000000100a0a7981 */ /* 0x000f62000c1e1900 */
[----:B------:R-:W-:-:S02]  /*0a50*/  VIADD R2, R2, 0x4 ;  /* 0x0000000402027836 */ /* 0x000fc40000000000 */
[----:B--2---:R-:W-:-:S04]  /*0a60*/  FFMA R17, R21, R17, R0 ;  /* 0x0000001115117223 */ /* 0x004fc80000000000 */
[----:B---3--:R-:W-:-:S04]  /*0a70*/  FFMA R4, R4, R12, R17 ;  /* 0x0000000c04047223 */ /* 0x008fc80000000011 */
[----:B----4-:R-:W-:-:S04]  /*0a80*/  FFMA R4, R25, R14, R4 ;  /* 0x0000000e19047223 */ /* 0x010fc80000000004 */
[----:B-----5:R-:W-:-:S07]  /*0a90*/  FFMA R0, R27, R10, R4 ;  /* 0x0000000a1b007223 */ /* 0x020fce0000000004 */
.L_x_6:
[----:B------:R-:W-:Y:S05]  /*0aa0*/  @!P1 BRA `(.L_x_5) ;  /* 0x00000000009c9947 */ /* 0x000fea0003800000 */
[----:B------:R-:W-:Y:S02]  /*0ab0*/  ISETP.NE.AND P0, PT, R20, 0x1, PT ;  /* 0x000000011400780c */ /* 0x000fe40003f05270 */
[----:B------:R-:W-:-:S04]  /*0ac0*/  LOP3.LUT R4, R5, 0x1, RZ, 0xc0, !PT ;  /* 0x0000000105047812 */ /* 0x000fc800078ec0ff */
[----:B------:R-:W-:-:S07]  /*0ad0*/  ISETP.NE.U32.AND P1, PT, R4, 0x1, PT ;  /* 0x000000010400780c */ /* 0x000fce0003f25070 */
[----:B------:R-:W0:Y:S01]  /*0ae0*/  @P0 LDC.64 R8, c[0x0][0x388] ;  /* 0x0000e200ff080b82 */ /* 0x000e220000000a00 */
[----:B------:R-:W-:Y:S01]  /*0af0*/  @P0 R2UR UR6, R6 ;  /* 0x00000000060602ca */ /* 0x000fe200000e0000 */
[----:B------:R-:W-:Y:S01]  /*0b00*/  @P0 IMAD R14, R2, R5, R22 ;  /* 0x00000005020e0224 */ /* 0x000fe200078e0216 */
[----:B------:R-:W-:Y:S01]  /*0b10*/  @P0 R2UR UR7, R7 ;  /* 0x00000000070702ca */ /* 0x000fe200000e0000 */
[----:B------:R-:W-:Y:S01]  /*0b20*/  @P0 IMAD.IADD R15, R3, 0x1, R2 ;  /* 0x00000001030f0824 */ /* 0x000fe200078e0202 */
[----:B------:R-:W-:Y:S01]  /*0b30*/  @P0 R2UR UR4, R6 ;  /* 0x00000000060402ca */ /* 0x000fe200000e0000 */
[----:B------:R-:W-:Y:S01]  /*0b40*/  @P0 VIADD R2, R2, 0x2 ;  /* 0x0000000202020836 */ /* 0x000fe20000000000 */
[C---:B------:R-:W-:Y:S01]  /*0b50*/  @P0 R2UR UR5, R7.reuse ;  /* 0x00000000070502ca */ /* 0x040fe200000e0000 */
[----:B------:R-:W1:Y:S01]  /*0b60*/  @P0 LDC.64 R16, c[0x0][0x390] ;  /* 0x0000e400ff100b82 */ /* 0x000e620000000a00 */
[----:B------:R-:W-:Y:S02]  /*0b70*/  @P0 R2UR UR10, R6 ;  /* 0x00000000060a02ca */ /* 0x000fe400000e0000 */
[----:B------:R-:W-:-:S02]  /*0b80*/  @P0 R2UR UR11, R7 ;  /* 0x00000000070b02ca */ /* 0x000fc400000e0000 */
[----:B------:R-:W-:Y:S02]  /*0b90*/  @P0 R2UR UR8, R6 ;  /* 0x00000000060802ca */ /* 0x000fe400000e0000 */
[C---:B------:R-:W-:Y:S01]  /*0ba0*/  @P0 R2UR UR9, R7.reuse ;  /* 0x00000000070902ca */ /* 0x040fe200000e0000 */
[----:B------:R-:W2:Y:S01]  /*0bb0*/  @!P1 LDC.64 R12, c[0x0][0x388] ;  /* 0x0000e200ff0c9b82 */ /* 0x000ea20000000a00 */
[-C--:B------:R-:W-:Y:S01]  /*0bc0*/  @P0 IADD3 R21, PT, PT, R14, R5.reuse, RZ ;  /* 0x000000050e150210 */ /* 0x080fe20007ffe0ff */
[----:B------:R-:W-:Y:S01]  /*0bd0*/  @!P1 IMAD R5, R2, R5, R22 ;  /* 0x0000000502059224 */ /* 0x000fe200078e0216 */
[C---:B------:R-:W-:Y:S02]  /*0be0*/  @!P1 R2UR UR12, R6.reuse ;  /* 0x00000000060c92ca */ /* 0x040fe400000e0000 */
[----:B------:R-:W-:Y:S02]  /*0bf0*/  @!P1 R2UR UR13, R7 ;  /* 0x00000000070d92ca */ /* 0x000fe400000e0000 */
[----:B------:R-:W-:Y:S01]  /*0c00*/  @!P1 R2UR UR14, R6 ;  /* 0x00000000060e92ca */ /* 0x000fe200000e0000 */
[----:B------:R-:W3:Y:S01]  /*0c10*/  @!P1 LDC.64 R10, c[0x0][0x390] ;  /* 0x0000e400ff0a9b82 */ /* 0x000ee20000000a00 */
[----:B0-----:R-:W-:Y:S01]  /*0c20*/  @P0 IMAD.WIDE R8, R15, 0x4, R8 ;  /* 0x000000040f080825 */ /* 0x001fe200078e0208 */
[----:B------:R-:W-:-:S04]  /*0c30*/  @!P1 R2UR UR15, R7 ;  /* 0x00000000070f92ca */ /* 0x000fc800000e0000 */
[----:B------:R-:W4:Y:S01]  /*0c40*/  @P0 LDG.E R25, desc[UR4][R8.64] ;  /* 0x0000000408190981 */ /* 0x000f22000c1e1900 */
[----:B-1----:R-:W-:-:S04]  /*0c50*/  @P0 IMAD.WIDE.U32 R14, R14, 0x4, R16 ;  /* 0x000000040e0e0825 */ /* 0x002fc800078e0010 */
[----:B------:R-:W-:Y:S02]  /*0c60*/  @P0 IMAD.WIDE.U32 R16, R21, 0x4, R16 ;  /* 0x0000000415100825 */ /* 0x000fe400078e0010 */
[----:B------:R-:W4:Y:S02]  /*0c70*/  @P0 LDG.E R14, desc[UR6][R14.64] ;  /* 0x000000060e0e0981 */ /* 0x000f24000c1e1900 */
[----:B------:R-:W-:Y:S02]  /*0c80*/  @!P1 IMAD.IADD R21, R3, 0x1, R2 ;  /* 0x0000000103159824 */ /* 0x000fe400078e0202 */
[----:B------:R-:W5:Y:S02]  /*0c90*/  @P0 LDG.E R16, desc[UR10][R16.64] ;  /* 0x0000000a10100981 */ /* 0x000f64000c1e1900 */
[----:B--2---:R-:W-:Y:S02]  /*0ca0*/  @!P1 IMAD.WIDE R12, R21, 0x4, R12 ;  /* 0x00000004150c9825 */ /* 0x004fe400078e020c */
[----:B------:R-:W5:Y:S02]  /*0cb0*/  @P0 LDG.E R2, desc[UR8][R8.64+0x4] ;  /* 0x0000040808020981 */ /* 0x000f64000c1e1900 */
[----:B---3--:R-:W-:-:S02]  /*0cc0*/  @!P1 IMAD.WIDE.U32 R10, R5, 0x4, R10 ;  /* 0x00000004050a9825 */ /* 0x008fc400078e000a */
[----:B------:R-:W2:Y:S04]  /*0cd0*/  @!P1 LDG.E R13, desc[UR12][R12.64] ;  /* 0x0000000c0c0d9981 */ /* 0x000ea8000c1e1900 */
[----:B------:R-:W2:Y:S01]  /*0ce0*/  @!P1 LDG.E R10, desc[UR14][R10.64] ;  /* 0x0000000e0a0a9981 */ /* 0x000ea2000c1e1900 */
[----:B----4-:R-:W-:-:S04]  /*0cf0*/  @P0 FFMA R25, R25, R14, R0 ;  /* 0x0000000e19190223 */ /* 0x010fc80000000000 */
[----:B-----5:R-:W-:-:S04]  /*0d00*/  @P0 FFMA R0, R2, R16, R25 ;  /* 0x0000001002000223 */ /* 0x020fc80000000019 */
[----:B--2---:R-:W-:-:S07]  /*0d10*/  @!P1 FFMA R0, R13, R10, R0 ;  /* 0x0000000a0d009223 */ /* 0x004fce0000000000 */
.L_x_5:
[----:B------:R-:W0:Y:S01]  /*0d20*/  LDC.64 R4, c[0x0][0x398] ;  /* 0x0000e600ff047b82 */ /* 0x000e220000000a00 */
[----:B------:R-:W-:Y:S02]  /*0d30*/  R2UR UR4, R6 ;  /* 0x00000000060472ca */ /* 0x000fe400000e0000 */
[----:B------:R-:W-:Y:S02]  /*0d40*/  R2UR UR5, R7 ;  /* 0x00000000070572ca */ /* 0x000fe400000e0000 */
[----:B------:R-:W-:Y:S02]  /*0d50*/  LOP3.LUT P0, RZ, R23, R22, RZ, 0xfc, !PT ;  /* 0x0000001617ff7212 */ /* 0x000fe4000780fcff */
[----:B------:R-:W-:-:S05]  /*0d60*/  IADD3 R3, PT, PT, R22, R3, RZ ;  /* 0x0000000316037210 */ /* 0x000fca0007ffe0ff */
[----:B0-----:R-:W-:-:S05]  /*0d70*/  IMAD.WIDE R2, R3, 0x4, R4 ;  /* 0x0000000403027825 */ /* 0x001fca00078e0204 */
[----:B------:R0:W-:Y:S01]  /*0d80*/  STG.E desc[UR4][R2.64], R0 ;  /* 0x0000000002007986 */ /* 0x0001e2000c101904 */
[----:B------:R-:W-:Y:S05]  /*0d90*/  @P0 EXIT ;  /* 0x000000000000094d */ /* 0x000fea0003800000 */
[----:B------:R-:W1:Y:S01]  /*0da0*/  LDC.64 R4, c[0x0][0x388] ;  /* 0x0000e200ff047b82 */ /* 0x000e620000000a00 */
[C---:B------:R-:W-:Y:S02]  /*0db0*/  R2UR UR4, R6.reuse ;  /* 0x00000000060472ca */ /* 0x040fe400000e0000 */
[C---:B------:R-:W-:Y:S02]  /*0dc0*/  R2UR UR5, R7.reuse ;  /* 0x00000000070572ca */ /* 0x040fe400000e0000 */
[----:B------:R-:W-:Y:S02]  /*0dd0*/  R2UR UR6, R6 ;  /* 0x00000000060672ca */ /* 0x000fe400000e0000 */
[----:B------:R-:W-:Y:S01]  /*0de0*/  R2UR UR7, R7 ;  /* 0x00000000070772ca */ /* 0x000fe200000e0000 */
[----:B------:R-:W2:Y:S08]  /*0df0*/  LDC.64 R14, c[0x0][0x390] ;  /* 0x0000e400ff0e7b82 */ /* 0x000eb00000000a00 */
[----:B-1----:R-:W3:Y:S04]  /*0e00*/  LDG.E R6, desc[UR4][R4.64] ;  /* 0x0000000404067981 */ /* 0x002ee8000c1e1900 */
[----:B--2---:R1:W2:Y:S01]  /*0e10*/  LDG.E R7, desc[UR6][R14.64] ;  /* 0x000000060e077981 */ /* 0x0042a2000c1e1900 */
[----:B------:R-:W4:Y:S01]  /*0e20*/  LDCU UR4, c[0x0][0x2f8] ;  /* 0x00005f00ff0477ac */ /* 0x000f220008000800 */
[----:B0-----:R-:W0:Y:S01]  /*0e30*/  F2F.F64.F32 R2, R0 ;  /* 0x0000000000027310 */ /* 0x001e220000201800 */
[----:B------:R-:W-:-:S04]  /*0e40*/  MOV R12, 0x0 ;  /* 0x00000000000c7802 */ /* 0x000fc80000000f00 */
[----:B-1----:R1:W1:Y:S01]  /*0e50*/  LDC.64 R14, c[0x4][R12] ;  /* 0x010000000c0e7b82 */ /* 0x0022620000000a00 */
[----:B----4-:R-:W-:Y:S01]  /*0e60*/  VIADD R13, R19, -UR4 ;  /* 0x80000004130d7c36 */ /* 0x010fe20008000000 */
[----:B------:R-:W4:Y:S04]  /*0e70*/  LDCU.64 UR4, c[0x4][0x18] ;  /* 0x01000300ff0477ac */ /* 0x000f280008000a00 */
[----:B0-----:R0:W-:Y:S01]  /*0e80*/  STL.64 [R13], R2 ;  /* 0x000000020d007387 */ /* 0x0011e20000100a00 */
[----:B----4-:R-:W-:Y:S01]  /*0e90*/  IMAD.U32 R4, RZ, RZ, UR4 ;  /* 0x00000004ff047e24 */ /* 0x010fe2000f8e00ff */
[----:B------:R-:W-:Y:S01]  /*0ea0*/  MOV R5, UR5 ;  /* 0x0000000500057c02 */ /* 0x000fe20008000f00 */
[----:B---3--:R3:W4:Y:S08]  /*0eb0*/  F2F.F64.F32 R8, R6 ;  /* 0x0000000600087310 */ /* 0x0087300000201800 */
[----:B--2---:R2:W5:Y:S01]  /*0ec0*/  F2F.F64.F32 R10, R7 ;  /* 0x00000007000a7310 */ /* 0x0045620000201800 */
[----:B---3--:R-:W-:Y:S01]  /*0ed0*/  IMAD.MOV.U32 R6, RZ, RZ, R19 ;  /* 0x000000ffff067224 */ /* 0x008fe200078e0013 */
[----:B----4-:R0:W-:Y:S01]  /*0ee0*/  STL.64 [R13+0x8], R8 ;  /* 0x000008080d007387 */ /* 0x0101e20000100a00 */
[----:B--2---:R-:W-:-:S03]  /*0ef0*/  MOV R7, R18 ;  /* 0x0000001200077202 */ /* 0x004fc60000000f00 */
[----:B-1---5:R0:W-:Y:S04]  /*0f00*/  STL.64 [R13+0x10], R10 ;  /* 0x0000100a0d007387 */ /* 0x0221e80000100a00 */
[----:B------:R-:W-:-:S07]  /*0f10*/  LEPC R20, `(.L_x_7) ;  /* 0x000000001014794e */ /* 0x000fce0000000000 */
[----:B0-----:R-:W-:Y:S05]  /*0f20*/  CALL.ABS.NOINC R14 ;  /* 0x000000000e007343 */ /* 0x001fea0003c00000 */
.L_x_7:
[----:B------:R-:W-:Y:S05]  /*0f30*/  EXIT ;  /* 0x000000000000794d */ /* 0x000fea0003800000 */
.L_x_8:
[----:B------:R-:W-:-:S00]  /*0f40*/  BRA `(.L_x_8) ;  /* 0xfffffffc00fc7947 */ /* 0x000fc0000383ffff */
[----:B------:R-:W-:-:S00]  /*0f50*/  NOP ;  /* 0x0000000000007918 */ /* 0x000fc00000000000 */
        /* <DEDUP_REMOVED lines=10> */
.L_x_9:


//--------------------- .nv.global.init           --------------------------
	.section	.nv.global.init,"aw",@progbits
.nv.global.init:
	.type		$str,@object
	.size		$str,($str$2 - $str)
$str:
        /*0000*/ 	.byte	0x43, 0x55, 0x44, 0x41, 0x20, 0x6b, 0x65, 0x72, 0x6e, 0x65, 0x6c, 0x3a, 0x20, 0x62, 0x6c, 0x6f
        /*0010*/ 	.byte	0x63, 0x6b, 0x5f, 0x73, 0x69, 0x7a, 0x65, 0x3d, 0x25, 0x64, 0x2c, 0x20, 0x6d, 0x61, 0x74, 0x72
        /*0020*/ 	.byte	0x69, 0x78, 0x5f, 0x73, 0x69, 0x7a, 0x65, 0x3d, 0x25, 0x64, 0x5c, 0x6e, 0x00
	.type		$str$2,@object
	.size		$str$2,($str$1 - $str$2)
$str$2:
        /*002d*/ 	.byte	0x43, 0x55, 0x44, 0x41, 0x20, 0x6b, 0x65, 0x72, 0x6e, 0x65, 0x6c, 0x3a, 0x20, 0x66, 0x69, 0x72
        /*003d*/ 	.byte	0x73, 0x74, 0x20, 0x72, 0x65, 0x73, 0x75, 0x6c, 0x74, 0x20, 0x3d, 0x20, 0x25, 0x66, 0x20, 0x28
        /*004d*/ 	.byte	0x61, 0x5b, 0x30, 0x5d, 0x3d, 0x25, 0x66, 0x2c, 0x20, 0x62, 0x5b, 0x30, 0x5d, 0x3d, 0x25, 0x66
        /*005d*/ 	.byte	0x29, 0x5c, 0x6e, 0x00
	.type		$str$1,@object
	.size		$str$1,(.L_1 - $str$1)
$str$1:
        /*0061*/ 	.byte	0x43, 0x55, 0x44, 0x41, 0x20, 0x6b, 0x65, 0x72, 0x6e, 0x65, 0x6c, 0x3a, 0x20, 0x67, 0x72, 0x69
        /*0071*/ 	.byte	0x64, 0x44, 0x69, 0x6d, 0x3d, 0x28, 0x25, 0x64, 0x2c, 0x25, 0x64, 0x2c, 0x25, 0x64, 0x29, 0x2c
        /*0081*/ 	.byte	0x20, 0x62, 0x6c, 0x6f, 0x63, 0x6b, 0x44, 0x69, 0x6d, 0x3d, 0x28, 0x25, 0x64, 0x2c, 0x25, 0x64
        /*0091*/ 	.byte	0x2c, 0x25, 0x64, 0x29, 0x5c, 0x6e, 0x00
.L_1:


//--------------------- .nv.shared.reserved.0     --------------------------
	.section	.nv.shared.reserved.0,"aw",@nobits
	.weak		__nv_reservedSMEM_offset_0_alias
	.size		__nv_reservedSMEM_offset_0_alias, 0, 64
	.other		__nv_reservedSMEM_offset_0_alias,@"STO_CUDA_RESERVED_SHARED STV_DEFAULT"
__nv_reservedSMEM_offset_0_alias:
	.zero		0
	.zero		64


//--------------------- .nv.constant0.block_matrix_multiply --------------------------
	.section	.nv.constant0.block_matrix_multiply,"a",@progbits
	.sectionflags	@""
	.align	4
.nv.constant0.block_matrix_multiply:
	.zero		928


//--------------------- SYMBOLS --------------------------

	.type		.nv.reservedSmem.offset0,@object
	.size		.nv.reservedSmem.offset0,0x4
	.type		vprintf,@function
